//
// Generated by NVIDIA NVVM Compiler
//
// Compiler Build ID: CL-36424714
// Cuda compilation tools, release 13.0, V13.0.88
// Based on NVVM 20.0.0
//

.version 9.0
.target sm_100
.address_size 64


.entry _ZN36_GLOBAL__N__4016b0c0_4_k_cu_9e22b53516FillBufferKernelEP6uchar4mjjf(
	.param .u64 .ptr .align 1 _ZN36_GLOBAL__N__4016b0c0_4_k_cu_9e22b53516FillBufferKernelEP6uchar4mjjf_param_0,
	.param .u64 _ZN36_GLOBAL__N__4016b0c0_4_k_cu_9e22b53516FillBufferKernelEP6uchar4mjjf_param_1,
	.param .u32 _ZN36_GLOBAL__N__4016b0c0_4_k_cu_9e22b53516FillBufferKernelEP6uchar4mjjf_param_2,
	.param .u32 _ZN36_GLOBAL__N__4016b0c0_4_k_cu_9e22b53516FillBufferKernelEP6uchar4mjjf_param_3,
	.param .f32 _ZN36_GLOBAL__N__4016b0c0_4_k_cu_9e22b53516FillBufferKernelEP6uchar4mjjf_param_4
)
{
	.reg .pred 	%p<17>;
	.reg .b16 	%rs<2>;
	.reg .b32 	%r<34>;
	.reg .b32 	%f<47>;
	.reg .b64 	%rd<8>;

	ld.param.u64 	%rd1, [_ZN36_GLOBAL__N__4016b0c0_4_k_cu_9e22b53516FillBufferKernelEP6uchar4mjjf_param_0];
	ld.param.u64 	%rd2, [_ZN36_GLOBAL__N__4016b0c0_4_k_cu_9e22b53516FillBufferKernelEP6uchar4mjjf_param_1];
	ld.param.u32 	%r12, [_ZN36_GLOBAL__N__4016b0c0_4_k_cu_9e22b53516FillBufferKernelEP6uchar4mjjf_param_2];
	ld.param.u32 	%r14, [_ZN36_GLOBAL__N__4016b0c0_4_k_cu_9e22b53516FillBufferKernelEP6uchar4mjjf_param_3];
	ld.param.f32 	%f14, [_ZN36_GLOBAL__N__4016b0c0_4_k_cu_9e22b53516FillBufferKernelEP6uchar4mjjf_param_4];
	mov.u32 	%r15, %ctaid.x;
	mov.u32 	%r16, %ntid.x;
	mov.u32 	%r17, %tid.x;
	mad.lo.s32 	%r1, %r15, %r16, %r17;
	mov.u32 	%r18, %ctaid.y;
	mov.u32 	%r19, %ntid.y;
	mov.u32 	%r20, %tid.y;
	mad.lo.s32 	%r21, %r18, %r19, %r20;
	setp.ge.u32 	%p1, %r1, %r12;
	setp.ge.u32 	%p2, %r21, %r14;
	or.pred  	%p3, %p1, %p2;
	@%p3 bra 	$L__BB0_13;
	cvt.rn.f32.u32 	%f15, %r1;
	cvt.rn.f32.u32 	%f16, %r12;
	div.rn.f32 	%f17, %f15, %f16;
	cvt.rn.f32.u32 	%f18, %r21;
	cvt.rn.f32.u32 	%f19, %r14;
	div.rn.f32 	%f20, %f18, %f19;
	mul.f32 	%f21, %f17, 0f437F0000;
	cvt.rzi.u32.f32 	%r22, %f21;
	cvt.u16.u32 	%rs1, %r22;
	mul.f32 	%f22, %f20, 0f437F0000;
	cvt.rzi.u32.f32 	%r3, %f22;
	abs.f32 	%f46, %f14;
	setp.lt.f32 	%p4, %f46, 0f3F800000;
	@%p4 bra 	$L__BB0_12;
	setp.gtu.f32 	%p5, %f46, 0f4B000000;
	@%p5 bra 	$L__BB0_9;
	mov.f32 	%f23, 0f3F800000;
	div.approx.f32 	%f24, %f46, %f23;
	cvt.rzi.f32.f32 	%f44, %f24;
	sub.f32 	%f3, %f46, %f44;
	mov.b32 	%r4, %f3;
	setp.lt.u32 	%p6, %r4, 1065353216;
	@%p6 bra 	$L__BB0_8;
	setp.lt.u32 	%p7, %r4, -2147483647;
	@%p7 bra 	$L__BB0_6;
	add.f32 	%f28, %f44, 0fBF800000;
	setp.lt.f32 	%p10, %f3, 0fBF800000;
	add.f32 	%f29, %f28, 0fBF800000;
	selp.f32 	%f44, %f29, %f28, %p10;
	bra.uni 	$L__BB0_8;
$L__BB0_6:
	add.f32 	%f44, %f44, 0f3F800000;
	setp.ltu.f32 	%p8, %f3, 0f40000000;
	@%p8 bra 	$L__BB0_8;
	add.f32 	%f25, %f44, 0f3F800000;
	add.f32 	%f26, %f3, 0fC0400000;
	setp.ge.f32 	%p9, %f26, 0f00000000;
	add.f32 	%f27, %f25, 0f3F800000;
	selp.f32 	%f44, %f27, %f25, %p9;
$L__BB0_8:
	sub.f32 	%f46, %f46, %f44;
	bra.uni 	$L__BB0_12;
$L__BB0_9:
	mov.b32 	%r5, %f46;
	and.b32  	%r23, %r5, 8388607;
	or.b32  	%r32, %r23, 1065353216;
	mov.b32 	%f45, %r32;
	and.b32  	%r24, %r5, -8388608;
	add.s32 	%r33, %r24, -1065353216;
	setp.eq.s32 	%p11, %r33, 0;
	@%p11 bra 	$L__BB0_11;
$L__BB0_10:
	min.u32 	%r25, %r33, 192937984;
	add.s32 	%r26, %r32, %r25;
	mov.b32 	%f30, %r26;
	sub.f32 	%f31, %f30, %f30;
	add.f32 	%f32, %f31, %f30;
	sub.f32 	%f33, %f30, %f32;
	mov.f32 	%f34, 0f3F800000;
	fma.rz.f32 	%f35, %f33, %f34, %f32;
	cvt.rzi.f32.f32 	%f36, %f35;
	sub.f32 	%f45, %f30, %f36;
	sub.s32 	%r33, %r33, %r25;
	mov.b32 	%r32, %f45;
	setp.ne.s32 	%p12, %r33, 0;
	setp.ne.s32 	%p13, %r32, 0;
	and.pred  	%p14, %p12, %p13;
	@%p14 bra 	$L__BB0_10;
$L__BB0_11:
	setp.gt.u32 	%p15, %r5, 2139095039;
	selp.f32 	%f38, 0f7FFFFFFF, 0f4B000000, %p15;
	mul.f32 	%f39, %f45, 0f34000000;
	mul.f32 	%f46, %f38, %f39;
$L__BB0_12:
	abs.f32 	%f40, %f46;
	setp.nan.f32 	%p16, %f40, %f40;
	copysign.f32 	%f41, %f14, %f46;
	selp.f32 	%f42, %f46, %f41, %p16;
	mul.f32 	%f43, %f42, 0f437F0000;
	cvt.rzi.u32.f32 	%r27, %f43;
	cvt.u64.u32 	%rd3, %r21;
	cvta.to.global.u64 	%rd4, %rd1;
	mad.lo.s64 	%rd5, %rd2, %rd3, %rd4;
	mul.wide.u32 	%rd6, %r1, 4;
	add.s64 	%rd7, %rd5, %rd6;
	cvt.u32.u16 	%r28, %rs1;
	prmt.b32 	%r29, %r28, %r3, 0x3340U;
	prmt.b32 	%r30, %r27, 65535, 0x3340U;
	prmt.b32 	%r31, %r29, %r30, 0x5410U;
	st.global.u32 	[%rd7], %r31;
$L__BB0_13:
	ret;

}


// ===== COMPILED SASS (sm_100) =====

	.target	sm_100

	.elftype	@"ET_EXEC"


//--------------------- .note.nv.tkinfo           --------------------------
	.section	.note.nv.tkinfo,"",@"SHT_NOTE"
	.sectionflags	@"SHF_NOTE_NV_TKINFO"
	.tkinfo
        /*0018*/ 	.word	0x00000002
        /*0030*/ 	.string	""
        /*0030*/ 	.string	"ptxas"
        /*0030*/ 	.string	"Cuda compilation tools, release 13.0, V13.0.88"
        /*0030*/ 	.string	"Build cuda_13.0.r13.0/compiler.36424714_0"
        /*0030*/ 	.string	"-arch sm_100 -m 64 "



//--------------------- .note.nv.cuinfo           --------------------------
	.section	.note.nv.cuinfo,"",@"SHT_NOTE"
	.sectionflags	@"SHF_NOTE_NV_CUINFO"
        /*0018*/ 	.short	0x0002
        /*001a*/ 	.short	0x0064
        /*001c*/ 	.short	0x0082
	.zero		2


//--------------------- .nv.info                  --------------------------
	.section	.nv.info,"",@"SHT_CUDA_INFO"
	.align	4


	//----- nvinfo : EIATTR_REGCOUNT
	.align		4
        /*0000*/ 	.byte	0x04, 0x2f
        /*0002*/ 	.short	(.L_1 - .L_0)
	.align		4
.L_0:
        /*0004*/ 	.word	index@(_ZN36_GLOBAL__N__4016b0c0_4_k_cu_9e22b53516FillBufferKernelEP6uchar4mjjf)
        /*0008*/ 	.word	0x00000013


	//----- nvinfo : EIATTR_FRAME_SIZE
	.align		4
.L_1:
        /*000c*/ 	.byte	0x04, 0x11
        /*000e*/ 	.short	(.L_3 - .L_2)
	.align		4
.L_2:
        /*0010*/ 	.word	index@($__internal_0_$__cuda_sm3x_div_rn_noftz_f32_slowpath)
        /*0014*/ 	.word	0x00000000


	//----- nvinfo : EIATTR_FRAME_SIZE
	.align		4
.L_3:
        /*0018*/ 	.byte	0x04, 0x11
        /*001a*/ 	.short	(.L_5 - .L_4)
	.align		4
.L_4:
        /*001c*/ 	.word	index@(_ZN36_GLOBAL__N__4016b0c0_4_k_cu_9e22b53516FillBufferKernelEP6uchar4mjjf)
        /*0020*/ 	.word	0x00000000


	//----- nvinfo : EIATTR_MIN_STACK_SIZE
	.align		4
.L_5:
        /*0024*/ 	.byte	0x04, 0x12
        /*0026*/ 	.short	(.L_7 - .L_6)
	.align		4
.L_6:
        /*0028*/ 	.word	index@(_ZN36_GLOBAL__N__4016b0c0_4_k_cu_9e22b53516FillBufferKernelEP6uchar4mjjf)
        /*002c*/ 	.word	0x00000000
.L_7:


//--------------------- .nv.compat                --------------------------
	.section	.nv.compat,"",@"SHT_CUDA_COMPAT_INFO"
	.align	4
        /*0000*/ 	.byte	0x02, 0x09, 0x00, 0x00, 0x02, 0x02, 0x01, 0x00, 0x02, 0x05, 0x05, 0x00, 0x03, 0x07, 0x01, 0x01
        /*0010*/ 	.byte	0x02, 0x03, 0x00, 0x00, 0x02, 0x06, 0x01, 0x00, 0x04, 0x0b, 0x08, 0x00, 0x01, 0x00, 0x00, 0x00
        /*0020*/ 	.byte	0x00, 0x00, 0x00, 0x00


//--------------------- .nv.info._ZN36_GLOBAL__N__4016b0c0_4_k_cu_9e22b53516FillBufferKernelEP6uchar4mjjf --------------------------
	.section	.nv.info._ZN36_GLOBAL__N__4016b0c0_4_k_cu_9e22b53516FillBufferKernelEP6uchar4mjjf,"",@"SHT_CUDA_INFO"
	.sectionflags	@""
	.align	4


	//----- nvinfo : EIATTR_CUDA_API_VERSION
	.align		4
        /*0000*/ 	.byte	0x04, 0x37
        /*0002*/ 	.short	(.L_9 - .L_8)
.L_8:
        /*0004*/ 	.word	0x00000082


	//----- nvinfo : EIATTR_KPARAM_INFO
	.align		4
.L_9:
        /*0008*/ 	.byte	0x04, 0x17
        /*000a*/ 	.short	(.L_11 - .L_10)
.L_10:
        /*000c*/ 	.word	0x00000000
        /*0010*/ 	.short	0x0004
        /*0012*/ 	.short	0x0018
        /*0014*/ 	.byte	0x00, 0xf0, 0x11, 0x00


	//----- nvinfo : EIATTR_KPARAM_INFO
	.align		4
.L_11:
        /*0018*/ 	.byte	0x04, 0x17
        /*001a*/ 	.short	(.L_13 - .L_12)
.L_12:
        /*001c*/ 	.word	0x00000000
        /*0020*/ 	.short	0x0003
        /*0022*/ 	.short	0x0014
        /*0024*/ 	.byte	0x00, 0xf0, 0x11, 0x00


	//----- nvinfo : EIATTR_KPARAM_INFO
	.align		4
.L_13:
        /*0028*/ 	.byte	0x04, 0x17
        /*002a*/ 	.short	(.L_15 - .L_14)
.L_14:
        /*002c*/ 	.word	0x00000000
        /*0030*/ 	.short	0x0002
        /*0032*/ 	.short	0x0010
        /*0034*/ 	.byte	0x00, 0xf0, 0x11, 0x00


	//----- nvinfo : EIATTR_KPARAM_INFO
	.align		4
.L_15:
        /*0038*/ 	.byte	0x04, 0x17
        /*003a*/ 	.short	(.L_17 - .L_16)
.L_16:
        /*003c*/ 	.word	0x00000000
        /*0040*/ 	.short	0x0001
        /*0042*/ 	.short	0x0008
        /*0044*/ 	.byte	0x00, 0xf0, 0x21, 0x00


	//----- nvinfo : EIATTR_KPARAM_INFO
	.align		4
.L_17:
        /*0048*/ 	.byte	0x04, 0x17
        /*004a*/ 	.short	(.L_19 - .L_18)
.L_18:
        /*004c*/ 	.word	0x00000000
        /*0050*/ 	.short	0x0000
        /*0052*/ 	.short	0x0000
        /*0054*/ 	.byte	0x00, 0xf5, 0x21, 0x00


	//----- nvinfo : EIATTR_SPARSE_MMA_MASK
	.align		4
.L_19:
        /*0058*/ 	.byte	0x03, 0x50
        /*005a*/ 	.short	0x0000


	//----- nvinfo : EIATTR_MAXREG_COUNT
	.align		4
        /*005c*/ 	.byte	0x03, 0x1b
        /*005e*/ 	.short	0x00ff


	//----- nvinfo : EIATTR_MERCURY_ISA_VERSION
	.align		4
        /*0060*/ 	.byte	0x03, 0x5f
        /*0062*/ 	.short	0x0101


	//----- nvinfo : EIATTR_VRC_CTA_INIT_COUNT
	.align		4
        /*0064*/ 	.byte	0x02, 0x4a
	.zero		1
	.zero		1


	//----- nvinfo : EIATTR_EXIT_INSTR_OFFSETS
	.align		4
        /*0068*/ 	.byte	0x04, 0x1c
        /*006a*/ 	.short	(.L_21 - .L_20)


	//   ....[0]....
.L_20:
        /*006c*/ 	.word	0x000000c0


	//   ....[1]....
        /*0070*/ 	.word	0x00000720


	//----- nvinfo : EIATTR_CRS_STACK_SIZE
	.align		4
.L_21:
        /*0074*/ 	.byte	0x04, 0x1e
        /*0076*/ 	.short	(.L_23 - .L_22)
.L_22:
        /*0078*/ 	.word	0x00000000


	//----- nvinfo : EIATTR_CBANK_PARAM_SIZE
	.align		4
.L_23:
        /*007c*/ 	.byte	0x03, 0x19
        /*007e*/ 	.short	0x001c


	//----- nvinfo : EIATTR_PARAM_CBANK
	.align		4
        /*0080*/ 	.byte	0x04, 0x0a
        /*0082*/ 	.short	(.L_25 - .L_24)
	.align		4
.L_24:
        /*0084*/ 	.word	index@(.nv.constant0._ZN36_GLOBAL__N__4016b0c0_4_k_cu_9e22b53516FillBufferKernelEP6uchar4mjjf)
        /*0088*/ 	.short	0x0380
        /*008a*/ 	.short	0x001c


	//----- nvinfo : EIATTR_SW_WAR
	.align		4
.L_25:
        /*008c*/ 	.byte	0x04, 0x36
        /*008e*/ 	.short	(.L_27 - .L_26)
.L_26:
        /*0090*/ 	.word	0x00000008
.L_27:


//--------------------- .nv.callgraph             --------------------------
	.section	.nv.callgraph,"",@"SHT_CUDA_CALLGRAPH"
	.align	4
	.sectionentsize	8
	.align		4
        /*0000*/ 	.word	0x00000000
	.align		4
        /*0004*/ 	.word	0xffffffff
	.align		4
        /*0008*/ 	.word	0x00000000
	.align		4
        /*000c*/ 	.word	0xfffffffe
	.align		4
        /*0010*/ 	.word	0x00000000
	.align		4
        /*0014*/ 	.word	0xfffffffd
	.align		4
        /*0018*/ 	.word	0x00000000
	.align		4
        /*001c*/ 	.word	0xfffffffc


//--------------------- .text._ZN36_GLOBAL__N__4016b0c0_4_k_cu_9e22b53516FillBufferKernelEP6uchar4mjjf --------------------------
	.section	.text._ZN36_GLOBAL__N__4016b0c0_4_k_cu_9e22b53516FillBufferKernelEP6uchar4mjjf,"ax",@progbits
	.align	128
.text._ZN36_GLOBAL__N__4016b0c0_4_k_cu_9e22b53516FillBufferKernelEP6uchar4mjjf:
        .type           _ZN36_GLOBAL__N__4016b0c0_4_k_cu_9e22b53516FillBufferKernelEP6uchar4mjjf,@function
        .size           _ZN36_GLOBAL__N__4016b0c0_4_k_cu_9e22b53516FillBufferKernelEP6uchar4mjjf,(.L_x_21 - _ZN36_GLOBAL__N__4016b0c0_4_k_cu_9e22b53516FillBufferKernelEP6uchar4mjjf)
        .other          _ZN36_GLOBAL__N__4016b0c0_4_k_cu_9e22b53516FillBufferKernelEP6uchar4mjjf,@"STO_CUDA_ENTRY STV_DEFAULT"
_ZN36_GLOBAL__N__4016b0c0_4_k_cu_9e22b53516FillBufferKernelEP6uchar4mjjf:
[----:B------:R-:W-:Y:S01]  /*0000*/  LDC R1, c[0x0][0x37c] ;  /* 0x0000df00ff017b82 */ /* 0x000fe20000000800 */
[----:B------:R-:W0:Y:S07]  /*0010*/  S2R R5, SR_TID.Y ;  /* 0x0000000000057919 */ /* 0x000e2e0000002200 */
[----:B------:R-:W1:Y:S01]  /*0020*/  LDC R2, c[0x0][0x360] ;  /* 0x0000d800ff027b82 */ /* 0x000e620000000800 */
[----:B------:R-:W2:Y:S01]  /*0030*/  LDCU.64 UR6, c[0x0][0x390] ;  /* 0x00007200ff0677ac */ /* 0x000ea20008000a00 */
[----:B------:R-:W1:Y:S06]  /*0040*/  S2R R3, SR_TID.X ;  /* 0x0000000000037919 */ /* 0x000e6c0000002100 */
[----:B------:R-:W0:Y:S08]  /*0050*/  S2UR UR5, SR_CTAID.Y ;  /* 0x00000000000579c3 */ /* 0x000e300000002600 */
[----:B------:R-:W0:Y:S08]  /*0060*/  LDC R4, c[0x0][0x364] ;  /* 0x0000d900ff047b82 */ /* 0x000e300000000800 */
[----:B------:R-:W1:Y:S01]  /*0070*/  S2UR UR4, SR_CTAID.X ;  /* 0x00000000000479c3 */ /* 0x000e620000002500 */
[----:B0-----:R-:W-:-:S05]  /*0080*/  IMAD R4, R4, UR5, R5 ;  /* 0x0000000504047c24 */ /* 0x001fca000f8e0205 */
[----:B--2---:R-:W-:Y:S01]  /*0090*/  ISETP.GE.U32.AND P0, PT, R4, UR7, PT ;  /* 0x0000000704007c0c */ /* 0x004fe2000bf06070 */
[----:B-1----:R-:W-:-:S05]  /*00a0*/  IMAD R2, R2, UR4, R3 ;  /* 0x0000000402027c24 */ /* 0x002fca000f8e0203 */
[----:B------:R-:W-:-:S13]  /*00b0*/  ISETP.GE.U32.OR P0, PT, R2, UR6, P0 ;  /* 0x0000000602007c0c */ /* 0x000fda0008706470 */
[----:B------:R-:W-:Y:S05]  /*00c0*/  @P0 EXIT ;  /* 0x000000000000094d */ /* 0x000fea0003800000 */
[----:B------:R-:W-:Y:S01]  /*00d0*/  I2FP.F32.U32 R3, UR6 ;  /* 0x0000000600037c45 */ /* 0x000fe20008201000 */
[----:B------:R-:W-:Y:S01]  /*00e0*/  BSSY.RECONVERGENT B0, `(.L_x_0) ;  /* 0x000000d000007945 */ /* 0x000fe20003800200 */
[----:B------:R-:W-:Y:S02]  /*00f0*/  I2FP.F32.U32 R0, R2 ;  /* 0x0000000200007245 */ /* 0x000fe40000201000 */
[----:B------:R-:W0:Y:S08]  /*0100*/  MUFU.RCP R6, R3 ;  /* 0x0000000300067308 */ /* 0x000e300000001000 */
[----:B------:R-:W1:Y:S01]  /*0110*/  FCHK P0, R0, R3 ;  /* 0x0000000300007302 */ /* 0x000e620000000000 */
[----:B0-----:R-:W-:-:S04]  /*0120*/  FFMA R5, -R3, R6, 1 ;  /* 0x3f80000003057423 */ /* 0x001fc80000000106 */
[----:B------:R-:W-:-:S04]  /*0130*/  FFMA R5, R6, R5, R6 ;  /* 0x0000000506057223 */ /* 0x000fc80000000006 */
[----:B------:R-:W-:-:S04]  /*0140*/  FFMA R6, R0, R5, RZ ;  /* 0x0000000500067223 */ /* 0x000fc800000000ff */
[----:B------:R-:W-:-:S04]  /*0150*/  FFMA R7, -R3, R6, R0 ;  /* 0x0000000603077223 */ /* 0x000fc80000000100 */
[----:B------:R-:W-:Y:S01]  /*0160*/  FFMA R6, R5, R7, R6 ;  /* 0x0000000705067223 */ /* 0x000fe20000000006 */
[----:B-1----:R-:W-:Y:S06]  /*0170*/  @!P0 BRA `(.L_x_1) ;  /* 0x00000000000c8947 */ /* 0x002fec0003800000 */
[----:B------:R-:W-:-:S07]  /*0180*/  MOV R8, 0x1a0 ;  /* 0x000001a000087802 */ /* 0x000fce0000000f00 */
[----:B------:R-:W-:Y:S05]  /*0190*/  CALL.REL.NOINC `($__internal_0_$__cuda_sm3x_div_rn_noftz_f32_slowpath) ;  /* 0x0000000400647944 */ /* 0x000fea0003c00000 */
[----:B------:R-:W-:-:S07]  /*01a0*/  IMAD.MOV.U32 R6, RZ, RZ, R0 ;  /* 0x000000ffff067224 */ /* 0x000fce00078e0000 */
.L_x_1:
[----:B------:R-:W-:Y:S05]  /*01b0*/  BSYNC.RECONVERGENT B0 ;  /* 0x0000000000007941 */ /* 0x000fea0003800200 */
.L_x_0:
[----:B------:R-:W0:Y:S01]  /*01c0*/  LDCU UR4, c[0x0][0x394] ;  /* 0x00007280ff0477ac */ /* 0x000e220008000800 */
[----:B------:R-:W-:Y:S01]  /*01d0*/  I2FP.F32.U32 R0, R4 ;  /* 0x0000000400007245 */ /* 0x000fe20000201000 */
[----:B------:R-:W-:Y:S01]  /*01e0*/  BSSY.RECONVERGENT B0, `(.L_x_2) ;  /* 0x000000d000007945 */ /* 0x000fe20003800200 */
[----:B0-----:R-:W-:-:S04]  /*01f0*/  I2FP.F32.U32 R3, UR4 ;  /* 0x0000000400037c45 */ /* 0x001fc80008201000 */
        /* <DEDUP_REMOVED lines=11> */
.L_x_3:
[----:B------:R-:W-:Y:S05]  /*02b0*/  BSYNC.RECONVERGENT B0 ;  /* 0x0000000000007941 */ /* 0x000fea0003800200 */
.L_x_2:
[----:B------:R-:W0:Y:S01]  /*02c0*/  LDC R5, c[0x0][0x398] ;  /* 0x0000e600ff057b82 */ /* 0x000e220000000800 */
[----:B------:R-:W-:Y:S01]  /*02d0*/  FMUL R3, R6, 255 ;  /* 0x437f000006037820 */ /* 0x000fe20000400000 */
[----:B------:R-:W-:Y:S01]  /*02e0*/  FMUL R0, R7, 255 ;  /* 0x437f000007007820 */ /* 0x000fe20000400000 */
[----:B------:R-:W1:Y:S04]  /*02f0*/  LDCU.64 UR4, c[0x0][0x358] ;  /* 0x00006b00ff0477ac */ /* 0x000e680008000a00 */
[----:B------:R-:W2:Y:S08]  /*0300*/  F2I.U32.TRUNC.NTZ R3, R3 ;  /* 0x0000000300037305 */ /* 0x000eb0000020f000 */
[----:B------:R-:W3:Y:S01]  /*0310*/  F2I.U32.TRUNC.NTZ R0, R0 ;  /* 0x0000000000007305 */ /* 0x000ee2000020f000 */
[C---:B0-----:R-:W-:Y:S01]  /*0320*/  FSETP.GEU.AND P0, PT, |R5|.reuse, 1, PT ;  /* 0x3f8000000500780b */ /* 0x041fe20003f0e200 */
[----:B------:R-:W-:-:S12]  /*0330*/  FADD R8, |R5|, -RZ ;  /* 0x800000ff05087221 */ /* 0x000fd80000000200 */
[----:B-123--:R-:W-:Y:S05]  /*0340*/  @!P0 BRA `(.L_x_4) ;  /* 0x0000000000b08947 */ /* 0x00efea0003800000 */
[----:B------:R-:W-:-:S13]  /*0350*/  FSETP.GTU.AND P0, PT, |R5|, 8388608, PT ;  /* 0x4b0000000500780b */ /* 0x000fda0003f0c200 */
[----:B------:R-:W-:Y:S05]  /*0360*/  @P0 BRA `(.L_x_5) ;  /* 0x00000000004c0947 */ /* 0x000fea0003800000 */
[----:B------:R-:W0:Y:S02]  /*0370*/  FRND.TRUNC R8, |R5| ;  /* 0x4000000500087307 */ /* 0x000e24000020d000 */
[----:B0-----:R-:W-:-:S05]  /*0380*/  FADD R6, -R8, |R5| ;  /* 0x4000000508067221 */ /* 0x001fca0000000100 */
[----:B------:R-:W-:-:S13]  /*0390*/  ISETP.GE.U32.AND P0, PT, R6, 0x3f800000, PT ;  /* 0x3f8000000600780c */ /* 0x000fda0003f06070 */
[----:B------:R-:W-:Y:S05]  /*03a0*/  @!P0 BRA `(.L_x_6) ;  /* 0x0000000000348947 */ /* 0x000fea0003800000 */
[----:B------:R-:W-:-:S04]  /*03b0*/  ISETP.GE.U32.AND P0, PT, R6, -0x7fffffff, PT ;  /* 0x800000010600780c */ /* 0x000fc80003f06070 */
[----:B------:R-:W-:-:S09]  /*03c0*/  FSETP.GEU.OR P1, PT, R6, -1, !P0 ;  /* 0xbf8000000600780b */ /* 0x000fd2000472e400 */
[----:B------:R-:W-:-:S04]  /*03d0*/  @P0 FADD R7, R8, -1 ;  /* 0xbf80000008070421 */ /* 0x000fc80000000000 */
[----:B------:R-:W-:-:S04]  /*03e0*/  @!P1 FADD R7, R7, -1 ;  /* 0xbf80000007079421 */ /* 0x000fc80000000000 */
[----:B------:R-:W-:Y:S01]  /*03f0*/  @P0 IMAD.MOV.U32 R8, RZ, RZ, R7 ;  /* 0x000000ffff080224 */ /* 0x000fe200078e0007 */
[----:B------:R-:W-:Y:S06]  /*0400*/  @P0 BRA `(.L_x_6) ;  /* 0x00000000001c0947 */ /* 0x000fec0003800000 */
[----:B------:R-:W-:Y:S01]  /*0410*/  FSETP.GE.AND P0, PT, R6, 2, PT ;  /* 0x400000000600780b */ /* 0x000fe20003f06000 */
[----:B------:R-:W-:-:S12]  /*0420*/  FADD R8, R8, 1 ;  /* 0x3f80000008087421 */ /* 0x000fd80000000000 */
[----:B------:R-:W-:-:S05]  /*0430*/  @P0 FADD R6, R6, -3 ;  /* 0xc040000006060421 */ /* 0x000fca0000000000 */
[----:B------:R-:W-:Y:S01]  /*0440*/  FSETP.GE.AND P1, PT, R6, RZ, P0 ;  /* 0x000000ff0600720b */ /* 0x000fe20000726000 */
[----:B------:R-:W-:-:S12]  /*0450*/  @P0 FADD R6, R8, 1 ;  /* 0x3f80000008060421 */ /* 0x000fd80000000000 */
[----:B------:R-:W-:-:S04]  /*0460*/  @P1 FADD R6, R6, 1 ;  /* 0x3f80000006061421 */ /* 0x000fc80000000000 */
[----:B------:R-:W-:-:S07]  /*0470*/  @P0 IMAD.MOV.U32 R8, RZ, RZ, R6 ;  /* 0x000000ffff080224 */ /* 0x000fce00078e0006 */
.L_x_6:
[----:B------:R-:W-:Y:S01]  /*0480*/  FADD R8, -R8, |R5| ;  /* 0x4000000508087221 */ /* 0x000fe20000000100 */
[----:B------:R-:W-:Y:S06]  /*0490*/  BRA `(.L_x_4) ;  /* 0x00000000005c7947 */ /* 0x000fec0003800000 */
.L_x_5:
[C---:B------:R-:W-:Y:S01]  /*04a0*/  LOP3.LUT R6, R8.reuse, 0xff800000, RZ, 0xc0, !PT ;  /* 0xff80000008067812 */ /* 0x040fe200078ec0ff */
[----:B------:R-:W-:Y:S01]  /*04b0*/  IMAD.MOV.U32 R11, RZ, RZ, 0x7fffffff ;  /* 0x7fffffffff0b7424 */ /* 0x000fe200078e00ff */
[----:B------:R-:W-:-:S03]  /*04c0*/  ISETP.GT.U32.AND P0, PT, R8, 0x7f7fffff, PT ;  /* 0x7f7fffff0800780c */ /* 0x000fc60003f04070 */
[----:B------:R-:W-:Y:S01]  /*04d0*/  VIADD R7, R6, 0xc0800000 ;  /* 0xc080000006077836 */ /* 0x000fe20000000000 */
[----:B------:R-:W-:Y:S02]  /*04e0*/  LOP3.LUT R6, R8, 0x7fffff, RZ, 0xc0, !PT ;  /* 0x007fffff08067812 */ /* 0x000fe400078ec0ff */
[----:B------:R-:W-:Y:S02]  /*04f0*/  FSEL R11, R11, 8388608, P0 ;  /* 0x4b0000000b0b7808 */ /* 0x000fe40000000000 */
[----:B------:R-:W-:Y:S02]  /*0500*/  ISETP.NE.AND P1, PT, R7, RZ, PT ;  /* 0x000000ff0700720c */ /* 0x000fe40003f25270 */
[----:B------:R-:W-:-:S11]  /*0510*/  LOP3.LUT R6, R6, 0x3f800000, RZ, 0xfc, !PT ;  /* 0x3f80000006067812 */ /* 0x000fd600078efcff */
[----:B------:R-:W-:Y:S05]  /*0520*/  @!P1 BRA `(.L_x_7) ;  /* 0x0000000000309947 */ /* 0x000fea0003800000 */
.L_x_8:
[----:B------:R-:W-:-:S05]  /*0530*/  VIMNMX.U32 R8, PT, PT, R7, 0xb800000, PT ;  /* 0x0b80000007087848 */ /* 0x000fca0003fe0000 */
[----:B------:R-:W-:Y:S02]  /*0540*/  IMAD.IADD R6, R8, 0x1, R6 ;  /* 0x0000000108067824 */ /* 0x000fe400078e0206 */
[----:B------:R-:W-:Y:S02]  /*0550*/  IMAD.IADD R7, R7, 0x1, -R8 ;  /* 0x0000000107077824 */ /* 0x000fe400078e0a08 */
[----:B------:R-:W-:-:S03]  /*0560*/  FADD R9, R6, -R6 ;  /* 0x8000000606097221 */ /* 0x000fc60000000000 */
[----:B------:R-:W-:Y:S01]  /*0570*/  ISETP.NE.AND P1, PT, R7, RZ, PT ;  /* 0x000000ff0700720c */ /* 0x000fe20003f25270 */
[----:B------:R-:W-:-:S04]  /*0580*/  FADD R9, R6, R9 ;  /* 0x0000000906097221 */ /* 0x000fc80000000000 */
[----:B------:R-:W-:-:S04]  /*0590*/  FADD R10, R6, -R9 ;  /* 0x80000009060a7221 */ /* 0x000fc80000000000 */
[----:B------:R-:W-:-:S04]  /*05a0*/  FFMA.RZ R10, R10, 1, R9 ;  /* 0x3f8000000a0a7823 */ /* 0x000fc8000000c009 */
[----:B------:R-:W0:Y:S02]  /*05b0*/  FRND.TRUNC R9, R10 ;  /* 0x0000000a00097307 */ /* 0x000e24000020d000 */
[----:B0-----:R-:W-:-:S05]  /*05c0*/  FADD R6, R6, -R9 ;  /* 0x8000000906067221 */ /* 0x001fca0000000000 */
[----:B------:R-:W-:-:S13]  /*05d0*/  ISETP.NE.AND P0, PT, R6, RZ, PT ;  /* 0x000000ff0600720c */ /* 0x000fda0003f05270 */
[----:B------:R-:W-:Y:S05]  /*05e0*/  @P0 BRA P1, `(.L_x_8) ;  /* 0xfffffffc00d00947 */ /* 0x000fea000083ffff */
.L_x_7:
[----:B------:R-:W-:-:S04]  /*05f0*/  FMUL R6, R6, 1.1920928955078125e-07 ;  /* 0x3400000006067820 */ /* 0x000fc80000400000 */
[----:B------:R-:W-:-:S07]  /*0600*/  FMUL R8, R11, R6 ;  /* 0x000000060b087220 */ /* 0x000fce0000400000 */
.L_x_4:
[----:B------:R-:W0:Y:S01]  /*0610*/  LDC.64 R6, c[0x0][0x380] ;  /* 0x0000e000ff067b82 */ /* 0x000e220000000a00 */
[C---:B------:R-:W-:Y:S01]  /*0620*/  FSETP.NAN.AND P0, PT, |R8|.reuse, |R8|, PT ;  /* 0x400000080800720b */ /* 0x040fe20003f08200 */
[----:B------:R-:W0:Y:S01]  /*0630*/  LDCU.64 UR6, c[0x0][0x388] ;  /* 0x00007100ff0677ac */ /* 0x000e220008000a00 */
[C---:B------:R-:W-:Y:S02]  /*0640*/  LOP3.LUT R5, R8.reuse, 0x80000000, R5, 0xb8, !PT ;  /* 0x8000000008057812 */ /* 0x040fe400078eb805 */
[----:B------:R-:W-:Y:S02]  /*0650*/  LOP3.LUT R3, R3, 0xffff, RZ, 0xc0, !PT ;  /* 0x0000ffff03037812 */ /* 0x000fe400078ec0ff */
[----:B------:R-:W-:Y:S02]  /*0660*/  FSEL R5, R8, R5, P0 ;  /* 0x0000000508057208 */ /* 0x000fe40000000000 */
[----:B------:R-:W-:-:S03]  /*0670*/  PRMT R0, R3, 0x3340, R0 ;  /* 0x0000334003007816 */ /* 0x000fc60000000000 */
[----:B------:R-:W-:-:S06]  /*0680*/  FMUL R5, R5, 255 ;  /* 0x437f000005057820 */ /* 0x000fcc0000400000 */
[----:B------:R-:W1:Y:S01]  /*0690*/  F2I.U32.TRUNC.NTZ R5, R5 ;  /* 0x0000000500057305 */ /* 0x000e62000020f000 */
[----:B0-----:R-:W-:Y:S01]  /*06a0*/  IMAD.WIDE.U32 R6, R4, UR6, R6 ;  /* 0x0000000604067c25 */ /* 0x001fe2000f8e0006 */
[----:B------:R-:W-:-:S03]  /*06b0*/  UMOV UR6, 0x3340 ;  /* 0x0000334000067882 */ /* 0x000fc60000000000 */
[----:B------:R-:W-:Y:S02]  /*06c0*/  IMAD.U32 R8, RZ, RZ, UR6 ;  /* 0x00000006ff087e24 */ /* 0x000fe4000f8e00ff */
[----:B------:R-:W-:-:S03]  /*06d0*/  IMAD R7, R4, UR7, R7 ;  /* 0x0000000704077c24 */ /* 0x000fc6000f8e0207 */
[----:B-1----:R-:W-:Y:S01]  /*06e0*/  PRMT R9, R5, R8, 0xffff ;  /* 0x0000ffff05097416 */ /* 0x002fe20000000008 */
[----:B------:R-:W-:-:S03]  /*06f0*/  IMAD.WIDE.U32 R2, R2, 0x4, R6 ;  /* 0x0000000402027825 */ /* 0x000fc600078e0006 */
[----:B------:R-:W-:-:S05]  /*0700*/  PRMT R9, R0, 0x5410, R9 ;  /* 0x0000541000097816 */ /* 0x000fca0000000009 */
[----:B------:R-:W-:Y:S01]  /*0710*/  STG.E desc[UR4][R2.64], R9 ;  /* 0x0000000902007986 */ /* 0x000fe2000c101904 */
[----:B------:R-:W-:Y:S05]  /*0720*/  EXIT ;  /* 0x000000000000794d */ /* 0x000fea0003800000 */
        .weak           $__internal_0_$__cuda_sm3x_div_rn_noftz_f32_slowpath
        .type           $__internal_0_$__cuda_sm3x_div_rn_noftz_f32_slowpath,@function
        .size           $__internal_0_$__cuda_sm3x_div_rn_noftz_f32_slowpath,(.L_x_21 - $__internal_0_$__cuda_sm3x_div_rn_noftz_f32_slowpath)
$__internal_0_$__cuda_sm3x_div_rn_noftz_f32_slowpath:
[----:B------:R-:W-:Y:S01]  /*0730*/  SHF.R.U32.HI R7, RZ, 0x17, R3 ;  /* 0x00000017ff077819 */ /* 0x000fe20000011603 */
[----:B------:R-:W-:Y:S01]  /*0740*/  BSSY.RECONVERGENT B1, `(.L_x_9) ;  /* 0x0000062000017945 */ /* 0x000fe20003800200 */
[----:B------:R-:W-:Y:S02]  /*0750*/  SHF.R.U32.HI R5, RZ, 0x17, R0 ;  /* 0x00000017ff057819 */ /* 0x000fe40000011600 */
[----:B------:R-:W-:Y:S02]  /*0760*/  LOP3.LUT R14, R7, 0xff, RZ, 0xc0, !PT ;  /* 0x000000ff070e7812 */ /* 0x000fe400078ec0ff */
[----:B------:R-:W-:-:S03]  /*0770*/  LOP3.LUT R11, R5, 0xff, RZ, 0xc0, !PT ;  /* 0x000000ff050b7812 */ /* 0x000fc600078ec0ff */
[----:B------:R-:W-:Y:S02]  /*0780*/  VIADD R9, R14, 0xffffffff ;  /* 0xffffffff0e097836 */ /* 0x000fe40000000000 */
[----:B------:R-:W-:-:S03]  /*0790*/  VIADD R7, R11, 0xffffffff ;  /* 0xffffffff0b077836 */ /* 0x000fc60000000000 */
[----:B------:R-:W-:-:S04]  /*07a0*/  ISETP.GT.U32.AND P0, PT, R9, 0xfd, PT ;  /* 0x000000fd0900780c */ /* 0x000fc80003f04070 */
[----:B------:R-:W-:-:S13]  /*07b0*/  ISETP.GT.U32.OR P0, PT, R7, 0xfd, P0 ;  /* 0x000000fd0700780c */ /* 0x000fda0000704470 */
[----:B------:R-:W-:Y:S01]  /*07c0*/  @!P0 IMAD.MOV.U32 R5, RZ, RZ, RZ ;  /* 0x000000ffff058224 */ /* 0x000fe200078e00ff */
[----:B------:R-:W-:Y:S06]  /*07d0*/  @!P0 BRA `(.L_x_10) ;  /* 0x00000000005c8947 */ /* 0x000fec0003800000 */
[----:B------:R-:W-:Y:S02]  /*07e0*/  FSETP.GTU.FTZ.AND P0, PT, |R0|, +INF , PT ;  /* 0x7f8000000000780b */ /* 0x000fe40003f1c200 */
[----:B------:R-:W-:-:S04]  /*07f0*/  FSETP.GTU.FTZ.AND P1, PT, |R3|, +INF , PT ;  /* 0x7f8000000300780b */ /* 0x000fc80003f3c200 */
[----:B------:R-:W-:-:S13]  /*0800*/  PLOP3.LUT P0, PT, P0, P1, PT, 0xf8, 0x8f ;  /* 0x00000000008f781c */ /* 0x000fda0000703f70 */
[----:B------:R-:W-:Y:S05]  /*0810*/  @P0 BRA `(.L_x_11) ;  /* 0x00000004004c0947 */ /* 0x000fea0003800000 */
[----:B------:R-:W-:-:S13]  /*0820*/  LOP3.LUT P0, RZ, R3, 0x7fffffff, R0, 0xc8, !PT ;  /* 0x7fffffff03ff7812 */ /* 0x000fda000780c800 */
[----:B------:R-:W-:Y:S05]  /*0830*/  @!P0 BRA `(.L_x_12) ;  /* 0x00000004003c8947 */ /* 0x000fea0003800000 */
[C---:B------:R-:W-:Y:S02]  /*0840*/  FSETP.NEU.FTZ.AND P2, PT, |R0|.reuse, +INF , PT ;  /* 0x7f8000000000780b */ /* 0x040fe40003f5d200 */
[----:B------:R-:W-:Y:S02]  /*0850*/  FSETP.NEU.FTZ.AND P1, PT, |R3|, +INF , PT ;  /* 0x7f8000000300780b */ /* 0x000fe40003f3d200 */
[----:B------:R-:W-:-:S11]  /*0860*/  FSETP.NEU.FTZ.AND P0, PT, |R0|, +INF , PT ;  /* 0x7f8000000000780b */ /* 0x000fd60003f1d200 */
[----:B------:R-:W-:Y:S05]  /*0870*/  @!P1 BRA !P2, `(.L_x_12) ;  /* 0x00000004002c9947 */ /* 0x000fea0005000000 */
[----:B------:R-:W-:-:S04]  /*0880*/  LOP3.LUT P2, RZ, R0, 0x7fffffff, RZ, 0xc0, !PT ;  /* 0x7fffffff00ff7812 */ /* 0x000fc8000784c0ff */
[----:B------:R-:W-:-:S13]  /*0890*/  PLOP3.LUT P1, PT, P1, P2, PT, 0x2f, 0xf2 ;  /* 0x0000000000f2781c */ /* 0x000fda0000f24577 */
[----:B------:R-:W-:Y:S05]  /*08a0*/  @P1 BRA `(.L_x_13) ;  /* 0x0000000400181947 */ /* 0x000fea0003800000 */
[----:B------:R-:W-:-:S04]  /*08b0*/  LOP3.LUT P1, RZ, R3, 0x7fffffff, RZ, 0xc0, !PT ;  /* 0x7fffffff03ff7812 */ /* 0x000fc8000782c0ff */
[----:B------:R-:W-:-:S13]  /*08c0*/  PLOP3.LUT P0, PT, P0, P1, PT, 0x2f, 0xf2 ;  /* 0x0000000000f2781c */ /* 0x000fda0000702577 */
[----:B------:R-:W-:Y:S05]  /*08d0*/  @P0 BRA `(.L_x_14) ;  /* 0x0000000400000947 */ /* 0x000fea0003800000 */
[----:B------:R-:W-:Y:S02]  /*08e0*/  ISETP.GE.AND P0, PT, R7, RZ, PT ;  /* 0x000000ff0700720c */ /* 0x000fe40003f06270 */
[----:B------:R-:W-:-:S11]  /*08f0*/  ISETP.GE.AND P1, PT, R9, RZ, PT ;  /* 0x000000ff0900720c */ /* 0x000fd60003f26270 */
[----:B------:R-:W-:Y:S02]  /*0900*/  @P0 IMAD.MOV.U32 R5, RZ, RZ, RZ ;  /* 0x000000ffff050224 */ /* 0x000fe400078e00ff */
[----:B------:R-:W-:Y:S01]  /*0910*/  @!P0 FFMA R0, R0, 1.84467440737095516160e+19, RZ ;  /* 0x5f80000000008823 */ /* 0x000fe200000000ff */
[----:B------:R-:W-:Y:S02]  /*0920*/  @!P0 IMAD.MOV.U32 R5, RZ, RZ, -0x40 ;  /* 0xffffffc0ff058424 */ /* 0x000fe400078e00ff */
[----:B------:R-:W-:Y:S02]  /*0930*/  @!P1 FFMA R3, R3, 1.84467440737095516160e+19, RZ ;  /* 0x5f80000003039823 */ /* 0x000fe400000000ff */
[----:B------:R-:W-:-:S07]  /*0940*/  @!P1 VIADD R5, R5, 0x40 ;  /* 0x0000004005059836 */ /* 0x000fce0000000000 */
.L_x_10:
[----:B------:R-:W-:Y:S01]  /*0950*/  LEA R10, R14, 0xc0800000, 0x17 ;  /* 0xc08000000e0a7811 */ /* 0x000fe200078eb8ff */
[----:B------:R-:W-:Y:S04]  /*0960*/  BSSY.RECONVERGENT B2, `(.L_x_15) ;  /* 0x0000036000027945 */ /* 0x000fe80003800200 */
[----:B------:R-:W-:Y:S02]  /*0970*/  IMAD.IADD R10, R3, 0x1, -R10 ;  /* 0x00000001030a7824 */ /* 0x000fe400078e0a0a */
[----:B------:R-:W-:Y:S02]  /*0980*/  VIADD R3, R11, 0xffffff81 ;  /* 0xffffff810b037836 */ /* 0x000fe40000000000 */
[----:B------:R0:W1:Y:S01]  /*0990*/  MUFU.RCP R7, R10 ;  /* 0x0000000a00077308 */ /* 0x0000620000001000 */
[----:B------:R-:W-:Y:S01]  /*09a0*/  FADD.FTZ R9, -R10, -RZ ;  /* 0x800000ff0a097221 */ /* 0x000fe20000010100 */
[C---:B------:R-:W-:Y:S01]  /*09b0*/  IMAD R0, R3.reuse, -0x800000, R0 ;  /* 0xff80000003007824 */ /* 0x040fe200078e0200 */
[----:B0-----:R-:W-:-:S05]  /*09c0*/  IADD3 R10, PT, PT, R3, 0x7f, -R14 ;  /* 0x0000007f030a7810 */ /* 0x001fca0007ffe80e */
[----:B------:R-:W-:Y:S02]  /*09d0*/  IMAD.IADD R10, R10, 0x1, R5 ;  /* 0x000000010a0a7824 */ /* 0x000fe400078e0205 */
[----:B-1----:R-:W-:-:S04]  /*09e0*/  FFMA R12, R7, R9, 1 ;  /* 0x3f800000070c7423 */ /* 0x002fc80000000009 */
[----:B------:R-:W-:-:S04]  /*09f0*/  FFMA R16, R7, R12, R7 ;  /* 0x0000000c07107223 */ /* 0x000fc80000000007 */
[----:B------:R-:W-:-:S04]  /*0a00*/  FFMA R7, R0, R16, RZ ;  /* 0x0000001000077223 */ /* 0x000fc800000000ff */
[----:B------:R-:W-:-:S04]  /*0a10*/  FFMA R12, R9, R7, R0 ;  /* 0x00000007090c7223 */ /* 0x000fc80000000000 */
[----:B------:R-:W-:-:S04]  /*0a20*/  FFMA R7, R16, R12, R7 ;  /* 0x0000000c10077223 */ /* 0x000fc80000000007 */
[----:B------:R-:W-:-:S04]  /*0a30*/  FFMA R12, R9, R7, R0 ;  /* 0x00000007090c7223 */ /* 0x000fc80000000000 */
[----:B------:R-:W-:-:S05]  /*0a40*/  FFMA R0, R16, R12, R7 ;  /* 0x0000000c10007223 */ /* 0x000fca0000000007 */
[----:B------:R-:W-:-:S04]  /*0a50*/  SHF.R.U32.HI R3, RZ, 0x17, R0 ;  /* 0x00000017ff037819 */ /* 0x000fc80000011600 */
[----:B------:R-:W-:-:S05]  /*0a60*/  LOP3.LUT R3, R3, 0xff, RZ, 0xc0, !PT ;  /* 0x000000ff03037812 */ /* 0x000fca00078ec0ff */
[----:B------:R-:W-:-:S04]  /*0a70*/  IMAD.IADD R9, R3, 0x1, R10 ;  /* 0x0000000103097824 */ /* 0x000fc800078e020a */
[----:B------:R-:W-:-:S05]  /*0a80*/  VIADD R3, R9, 0xffffffff ;  /* 0xffffffff09037836 */ /* 0x000fca0000000000 */
[----:B------:R-:W-:-:S13]  /*0a90*/  ISETP.GE.U32.AND P0, PT, R3, 0xfe, PT ;  /* 0x000000fe0300780c */ /* 0x000fda0003f06070 */
[----:B------:R-:W-:Y:S05]  /*0aa0*/  @!P0 BRA `(.L_x_16) ;  /* 0x0000000000808947 */ /* 0x000fea0003800000 */
[----:B------:R-:W-:-:S13]  /*0ab0*/  ISETP.GT.AND P0, PT, R9, 0xfe, PT ;  /* 0x000000fe0900780c */ /* 0x000fda0003f04270 */
[----:B------:R-:W-:Y:S05]  /*0ac0*/  @P0 BRA `(.L_x_17) ;  /* 0x00000000006c0947 */ /* 0x000fea0003800000 */
[----:B------:R-:W-:-:S13]  /*0ad0*/  ISETP.GE.AND P0, PT, R9, 0x1, PT ;  /* 0x000000010900780c */ /* 0x000fda0003f06270 */
[----:B------:R-:W-:Y:S05]  /*0ae0*/  @P0 BRA `(.L_x_18) ;  /* 0x0000000000740947 */ /* 0x000fea0003800000 */
[----:B------:R-:W-:Y:S02]  /*0af0*/  ISETP.GE.AND P0, PT, R9, -0x18, PT ;  /* 0xffffffe80900780c */ /* 0x000fe40003f06270 */
[----:B------:R-:W-:-:S11]  /*0b00*/  LOP3.LUT R0, R0, 0x80000000, RZ, 0xc0, !PT ;  /* 0x8000000000007812 */ /* 0x000fd600078ec0ff */
[----:B------:R-:W-:Y:S05]  /*0b10*/  @!P0 BRA `(.L_x_18) ;  /* 0x0000000000688947 */ /* 0x000fea0003800000 */
[CCC-:B------:R-:W-:Y:S01]  /*0b20*/  FFMA.RZ R3, R16.reuse, R12.reuse, R7.reuse ;  /* 0x0000000c10037223 */ /* 0x1c0fe2000000c007 */
[CCC-:B------:R-:W-:Y:S01]  /*0b30*/  FFMA.RM R10, R16.reuse, R12.reuse, R7.reuse ;  /* 0x0000000c100a7223 */ /* 0x1c0fe20000004007 */
[C---:B------:R-:W-:Y:S02]  /*0b40*/  ISETP.NE.AND P2, PT, R9.reuse, RZ, PT ;  /* 0x000000ff0900720c */ /* 0x040fe40003f45270 */
[----:B------:R-:W-:Y:S02]  /*0b50*/  ISETP.NE.AND P1, PT, R9, RZ, PT ;  /* 0x000000ff0900720c */ /* 0x000fe40003f25270 */
[----:B------:R-:W-:Y:S01]  /*0b60*/  LOP3.LUT R5, R3, 0x7fffff, RZ, 0xc0, !PT ;  /* 0x007fffff03057812 */ /* 0x000fe200078ec0ff */
[----:B------:R-:W-:Y:S01]  /*0b70*/  FFMA.RP R3, R16, R12, R7 ;  /* 0x0000000c10037223 */ /* 0x000fe20000008007 */
[----:B------:R-:W-:Y:S02]  /*0b80*/  VIADD R12, R9, 0x20 ;  /* 0x00000020090c7836 */ /* 0x000fe40000000000 */
[----:B------:R-:W-:Y:S01]  /*0b90*/  LOP3.LUT R5, R5, 0x800000, RZ, 0xfc, !PT ;  /* 0x0080000005057812 */ /* 0x000fe200078efcff */
[----:B------:R-:W-:Y:S01]  /*0ba0*/  IMAD.MOV R7, RZ, RZ, -R9 ;  /* 0x000000ffff077224 */ /* 0x000fe200078e0a09 */
[----:B------:R-:W-:-:S02]  /*0bb0*/  FSETP.NEU.FTZ.AND P0, PT, R3, R10, PT ;  /* 0x0000000a0300720b */ /* 0x000fc40003f1d000 */
[----:B------:R-:W-:Y:S02]  /*0bc0*/  SHF.L.U32 R12, R5, R12, RZ ;  /* 0x0000000c050c7219 */ /* 0x000fe400000006ff */
[----:B------:R-:W-:Y:S02]  /*0bd0*/  SEL R10, R7, RZ, P2 ;  /* 0x000000ff070a7207 */ /* 0x000fe40001000000 */
[----:B------:R-:W-:Y:S02]  /*0be0*/  ISETP.NE.AND P1, PT, R12, RZ, P1 ;  /* 0x000000ff0c00720c */ /* 0x000fe40000f25270 */
[----:B------:R-:W-:Y:S02]  /*0bf0*/  SHF.R.U32.HI R10, RZ, R10, R5 ;  /* 0x0000000aff0a7219 */ /* 0x000fe40000011605 */
[----:B------:R-:W-:Y:S02]  /*0c00*/  PLOP3.LUT P0, PT, P0, P1, PT, 0xf8, 0x8f ;  /* 0x00000000008f781c */ /* 0x000fe40000703f70 */
[----:B------:R-:W-:-:S02]  /*0c10*/  SHF.R.U32.HI R12, RZ, 0x1, R10 ;  /* 0x00000001ff0c7819 */ /* 0x000fc4000001160a */
[----:B------:R-:W-:-:S04]  /*0c20*/  SEL R3, RZ, 0x1, !P0 ;  /* 0x00000001ff037807 */ /* 0x000fc80004000000 */
[----:B------:R-:W-:-:S04]  /*0c30*/  LOP3.LUT R3, R3, 0x1, R12, 0xf8, !PT ;  /* 0x0000000103037812 */ /* 0x000fc800078ef80c */
[----:B------:R-:W-:-:S05]  /*0c40*/  LOP3.LUT R3, R3, R10, RZ, 0xc0, !PT ;  /* 0x0000000a03037212 */ /* 0x000fca00078ec0ff */
[----:B------:R-:W-:-:S05]  /*0c50*/  IMAD.IADD R3, R12, 0x1, R3 ;  /* 0x000000010c037824 */ /* 0x000fca00078e0203 */
[----:B------:R-:W-:Y:S01]  /*0c60*/  LOP3.LUT R0, R3, R0, RZ, 0xfc, !PT ;  /* 0x0000000003007212 */ /* 0x000fe200078efcff */
[----:B------:R-:W-:Y:S06]  /*0c70*/  BRA `(.L_x_18) ;  /* 0x0000000000107947 */ /* 0x000fec0003800000 */
.L_x_17:
[----:B------:R-:W-:-:S04]  /*0c80*/  LOP3.LUT R0, R0, 0x80000000, RZ, 0xc0, !PT ;  /* 0x8000000000007812 */ /* 0x000fc800078ec0ff */
[----:B------:R-:W-:Y:S01]  /*0c90*/  LOP3.LUT R0, R0, 0x7f800000, RZ, 0xfc, !PT ;  /* 0x7f80000000007812 */ /* 0x000fe200078efcff */
[----:B------:R-:W-:Y:S06]  /*0ca0*/  BRA `(.L_x_18) ;  /* 0x0000000000047947 */ /* 0x000fec0003800000 */
.L_x_16:
[----:B------:R-:W-:-:S07]  /*0cb0*/  IMAD R0, R10, 0x800000, R0 ;  /* 0x008000000a007824 */ /* 0x000fce00078e0200 */
.L_x_18:
[----:B------:R-:W-:Y:S05]  /*0cc0*/  BSYNC.RECONVERGENT B2 ;  /* 0x0000000000027941 */ /* 0x000fea0003800200 */
.L_x_15:
[----:B------:R-:W-:Y:S05]  /*0cd0*/  BRA `(.L_x_19) ;  /* 0x0000000000207947 */ /* 0x000fea0003800000 */
.L_x_14:
[----:B------:R-:W-:-:S04]  /*0ce0*/  LOP3.LUT R0, R3, 0x80000000, R0, 0x48, !PT ;  /* 0x8000000003007812 */ /* 0x000fc800078e4800 */
[----:B------:R-:W-:Y:S01]  /*0cf0*/  LOP3.LUT R0, R0, 0x7f800000, RZ, 0xfc, !PT ;  /* 0x7f80000000007812 */ /* 0x000fe200078efcff */
[----:B------:R-:W-:Y:S06]  /*0d00*/  BRA `(.L_x_19) ;  /* 0x0000000000147947 */ /* 0x000fec0003800000 */
.L_x_13:
[----:B------:R-:W-:Y:S01]  /*0d10*/  LOP3.LUT R0, R3, 0x80000000, R0, 0x48, !PT ;  /* 0x8000000003007812 */ /* 0x000fe200078e4800 */
[----:B------:R-:W-:Y:S06]  /*0d20*/  BRA `(.L_x_19) ;  /* 0x00000000000c7947 */ /* 0x000fec0003800000 */
.L_x_12:
[----:B------:R-:W0:Y:S01]  /*0d30*/  MUFU.RSQ R0, -QNAN ;  /* 0xffc0000000007908 */ /* 0x000e220000001400 */
[----:B------:R-:W-:Y:S05]  /*0d40*/  BRA `(.L_x_19) ;  /* 0x0000000000047947 */ /* 0x000fea0003800000 */
.L_x_11:
[----:B------:R-:W-:-:S07]  /*0d50*/  FADD.FTZ R0, R0, R3 ;  /* 0x0000000300007221 */ /* 0x000fce0000010000 */
.L_x_19:
[----:B------:R-:W-:Y:S05]  /*0d60*/  BSYNC.RECONVERGENT B1 ;  /* 0x0000000000017941 */ /* 0x000fea0003800200 */
.L_x_9:
[----:B------:R-:W-:-:S04]  /*0d70*/  IMAD.MOV.U32 R9, RZ, RZ, 0x0 ;  /* 0x00000000ff097424 */ /* 0x000fc800078e00ff */
[----:B0-----:R-:W-:Y:S05]  /*0d80*/  RET.REL.NODEC R8 `(_ZN36_GLOBAL__N__4016b0c0_4_k_cu_9e22b53516FillBufferKernelEP6uchar4mjjf) ;  /* 0xfffffff0089c7950 */ /* 0x001fea0003c3ffff */
.L_x_20:
[----:B------:R-:W-:-:S00]  /*0d90*/  BRA `(.L_x_20) ;  /* 0xfffffffc00fc7947 */ /* 0x000fc0000383ffff */
[----:B------:R-:W-:-:S00]  /*0da0*/  NOP ;  /* 0x0000000000007918 */ /* 0x000fc00000000000 */
        /* <DEDUP_REMOVED lines=13> */
.L_x_21:


//--------------------- .nv.shared.reserved.0     --------------------------
	.section	.nv.shared.reserved.0,"aw",@nobits
	.weak		__nv_reservedSMEM_offset_0_alias
	.size		__nv_reservedSMEM_offset_0_alias, 0, 64
	.other		__nv_reservedSMEM_offset_0_alias,@"STO_CUDA_RESERVED_SHARED STV_DEFAULT"
__nv_reservedSMEM_offset_0_alias:
	.zero		0
	.zero		64


//--------------------- .nv.constant0._ZN36_GLOBAL__N__4016b0c0_4_k_cu_9e22b53516FillBufferKernelEP6uchar4mjjf --------------------------
	.section	.nv.constant0._ZN36_GLOBAL__N__4016b0c0_4_k_cu_9e22b53516FillBufferKernelEP6uchar4mjjf,"a",@progbits
	.sectionflags	@""
	.align	4
.nv.constant0._ZN36_GLOBAL__N__4016b0c0_4_k_cu_9e22b53516FillBufferKernelEP6uchar4mjjf:
	.zero		924


//--------------------- SYMBOLS --------------------------

	.type		.nv.reservedSmem.offset0,@object
	.size		.nv.reservedSmem.offset0,0x4
